//
// Generated by NVIDIA NVVM Compiler
//
// Compiler Build ID: CL-36424714
// Cuda compilation tools, release 13.0, V13.0.88
// Based on NVVM 20.0.0
//

.version 9.0
.target sm_100
.address_size 64

	// .globl	_Z9addKernelPiS_S_

.visible .entry _Z9addKernelPiS_S_(
	.param .u64 .ptr .align 1 _Z9addKernelPiS_S__param_0,
	.param .u64 .ptr .align 1 _Z9addKernelPiS_S__param_1,
	.param .u64 .ptr .align 1 _Z9addKernelPiS_S__param_2
)
{
	.reg .b32 	%r<8>;
	.reg .b64 	%rd<11>;

	ld.param.u64 	%rd1, [_Z9addKernelPiS_S__param_0];
	ld.param.u64 	%rd2, [_Z9addKernelPiS_S__param_1];
	ld.param.u64 	%rd3, [_Z9addKernelPiS_S__param_2];
	cvta.to.global.u64 	%rd4, %rd3;
	cvta.to.global.u64 	%rd5, %rd2;
	cvta.to.global.u64 	%rd6, %rd1;
	mov.u32 	%r1, %ntid.x;
	mov.u32 	%r2, %ctaid.x;
	mov.u32 	%r3, %tid.x;
	mad.lo.s32 	%r4, %r1, %r2, %r3;
	mul.wide.u32 	%rd7, %r4, 4;
	add.s64 	%rd8, %rd6, %rd7;
	ld.global.u32 	%r5, [%rd8];
	add.s64 	%rd9, %rd5, %rd7;
	ld.global.u32 	%r6, [%rd9];
	add.s32 	%r7, %r6, %r5;
	add.s64 	%rd10, %rd4, %rd7;
	st.global.u32 	[%rd10], %r7;
	ret;

}


// ===== COMPILED SASS (sm_100) =====

	.target	sm_100

	.elftype	@"ET_EXEC"


//--------------------- .note.nv.tkinfo           --------------------------
	.section	.note.nv.tkinfo,"",@"SHT_NOTE"
	.sectionflags	@"SHF_NOTE_NV_TKINFO"
	.tkinfo
        /*0018*/ 	.word	0x00000002
        /*0030*/ 	.string	""
        /*0030*/ 	.string	"ptxas"
        /*0030*/ 	.string	"Cuda compilation tools, release 13.0, V13.0.88"
        /*0030*/ 	.string	"Build cuda_13.0.r13.0/compiler.36424714_0"
        /*0030*/ 	.string	"-arch sm_100 -m 64 "



//--------------------- .note.nv.cuinfo           --------------------------
	.section	.note.nv.cuinfo,"",@"SHT_NOTE"
	.sectionflags	@"SHF_NOTE_NV_CUINFO"
        /*0018*/ 	.short	0x0002
        /*001a*/ 	.short	0x0064
        /*001c*/ 	.short	0x0082
	.zero		2


//--------------------- .nv.info                  --------------------------
	.section	.nv.info,"",@"SHT_CUDA_INFO"
	.align	4


	//----- nvinfo : EIATTR_REGCOUNT
	.align		4
        /*0000*/ 	.byte	0x04, 0x2f
        /*0002*/ 	.short	(.L_1 - .L_0)
	.align		4
.L_0:
        /*0004*/ 	.word	index@(_Z9addKernelPiS_S_)
        /*0008*/ 	.word	0x0000000c


	//----- nvinfo : EIATTR_FRAME_SIZE
	.align		4
.L_1:
        /*000c*/ 	.byte	0x04, 0x11
        /*000e*/ 	.short	(.L_3 - .L_2)
	.align		4
.L_2:
        /*0010*/ 	.word	index@(_Z9addKernelPiS_S_)
        /*0014*/ 	.word	0x00000000


	//----- nvinfo : EIATTR_MIN_STACK_SIZE
	.align		4
.L_3:
        /*0018*/ 	.byte	0x04, 0x12
        /*001a*/ 	.short	(.L_5 - .L_4)
	.align		4
.L_4:
        /*001c*/ 	.word	index@(_Z9addKernelPiS_S_)
        /*0020*/ 	.word	0x00000000
.L_5:


//--------------------- .nv.compat                --------------------------
	.section	.nv.compat,"",@"SHT_CUDA_COMPAT_INFO"
	.align	4
        /*0000*/ 	.byte	0x02, 0x09, 0x00, 0x00, 0x02, 0x02, 0x01, 0x00, 0x02, 0x05, 0x05, 0x00, 0x03, 0x07, 0x01, 0x01
        /*0010*/ 	.byte	0x02, 0x03, 0x00, 0x00, 0x02, 0x06, 0x01, 0x00, 0x04, 0x0b, 0x08, 0x00, 0x09, 0x00, 0x00, 0x00
        /*0020*/ 	.byte	0x00, 0x00, 0x00, 0x00


//--------------------- .nv.info._Z9addKernelPiS_S_ --------------------------
	.section	.nv.info._Z9addKernelPiS_S_,"",@"SHT_CUDA_INFO"
	.sectionflags	@""
	.align	4


	//----- nvinfo : EIATTR_CUDA_API_VERSION
	.align		4
        /*0000*/ 	.byte	0x04, 0x37
        /*0002*/ 	.short	(.L_7 - .L_6)
.L_6:
        /*0004*/ 	.word	0x00000082


	//----- nvinfo : EIATTR_KPARAM_INFO
	.align		4
.L_7:
        /*0008*/ 	.byte	0x04, 0x17
        /*000a*/ 	.short	(.L_9 - .L_8)
.L_8:
        /*000c*/ 	.word	0x00000000
        /*0010*/ 	.short	0x0002
        /*0012*/ 	.short	0x0010
        /*0014*/ 	.byte	0x00, 0xf5, 0x21, 0x00


	//----- nvinfo : EIATTR_KPARAM_INFO
	.align		4
.L_9:
        /*0018*/ 	.byte	0x04, 0x17
        /*001a*/ 	.short	(.L_11 - .L_10)
.L_10:
        /*001c*/ 	.word	0x00000000
        /*0020*/ 	.short	0x0001
        /*0022*/ 	.short	0x0008
        /*0024*/ 	.byte	0x00, 0xf5, 0x21, 0x00


	//----- nvinfo : EIATTR_KPARAM_INFO
	.align		4
.L_11:
        /*0028*/ 	.byte	0x04, 0x17
        /*002a*/ 	.short	(.L_13 - .L_12)
.L_12:
        /*002c*/ 	.word	0x00000000
        /*0030*/ 	.short	0x0000
        /*0032*/ 	.short	0x0000
        /*0034*/ 	.byte	0x00, 0xf5, 0x21, 0x00


	//----- nvinfo : EIATTR_SPARSE_MMA_MASK
	.align		4
.L_13:
        /*0038*/ 	.byte	0x03, 0x50
        /*003a*/ 	.short	0x0000


	//----- nvinfo : EIATTR_MAXREG_COUNT
	.align		4
        /*003c*/ 	.byte	0x03, 0x1b
        /*003e*/ 	.short	0x00ff


	//----- nvinfo : EIATTR_MERCURY_ISA_VERSION
	.align		4
        /*0040*/ 	.byte	0x03, 0x5f
        /*0042*/ 	.short	0x0101


	//----- nvinfo : EIATTR_VRC_CTA_INIT_COUNT
	.align		4
        /*0044*/ 	.byte	0x02, 0x4a
	.zero		1
	.zero		1


	//----- nvinfo : EIATTR_EXIT_INSTR_OFFSETS
	.align		4
        /*0048*/ 	.byte	0x04, 0x1c
        /*004a*/ 	.short	(.L_15 - .L_14)


	//   ....[0]....
.L_14:
        /*004c*/ 	.word	0x00000100


	//----- nvinfo : EIATTR_CBANK_PARAM_SIZE
	.align		4
.L_15:
        /*0050*/ 	.byte	0x03, 0x19
        /*0052*/ 	.short	0x0018


	//----- nvinfo : EIATTR_PARAM_CBANK
	.align		4
        /*0054*/ 	.byte	0x04, 0x0a
        /*0056*/ 	.short	(.L_17 - .L_16)
	.align		4
.L_16:
        /*0058*/ 	.word	index@(.nv.constant0._Z9addKernelPiS_S_)
        /*005c*/ 	.short	0x0380
        /*005e*/ 	.short	0x0018


	//----- nvinfo : EIATTR_SW_WAR
	.align		4
.L_17:
        /*0060*/ 	.byte	0x04, 0x36
        /*0062*/ 	.short	(.L_19 - .L_18)
.L_18:
        /*0064*/ 	.word	0x00000008
.L_19:


//--------------------- .nv.callgraph             --------------------------
	.section	.nv.callgraph,"",@"SHT_CUDA_CALLGRAPH"
	.align	4
	.sectionentsize	8
	.align		4
        /*0000*/ 	.word	0x00000000
	.align		4
        /*0004*/ 	.word	0xffffffff
	.align		4
        /*0008*/ 	.word	0x00000000
	.align		4
        /*000c*/ 	.word	0xfffffffe
	.align		4
        /*0010*/ 	.word	0x00000000
	.align		4
        /*0014*/ 	.word	0xfffffffd
	.align		4
        /*0018*/ 	.word	0x00000000
	.align		4
        /*001c*/ 	.word	0xfffffffc


//--------------------- .text._Z9addKernelPiS_S_  --------------------------
	.section	.text._Z9addKernelPiS_S_,"ax",@progbits
	.align	128
        .global         _Z9addKernelPiS_S_
        .type           _Z9addKernelPiS_S_,@function
        .size           _Z9addKernelPiS_S_,(.L_x_1 - _Z9addKernelPiS_S_)
        .other          _Z9addKernelPiS_S_,@"STO_CUDA_ENTRY STV_DEFAULT"
_Z9addKernelPiS_S_:
.text._Z9addKernelPiS_S_:
[----:B------:R-:W-:Y:S01]  /*0000*/  LDC R1, c[0x0][0x37c] ;  /* 0x0000df00ff017b82 */ /* 0x000fe20000000800 */
[----:B------:R-:W0:Y:S07]  /*0010*/  S2R R9, SR_CTAID.X ;  /* 0x0000000000097919 */ /* 0x000e2e0000002500 */
[----:B------:R-:W1:Y:S01]  /*0020*/  LDC.64 R2, c[0x0][0x380] ;  /* 0x0000e000ff027b82 */ /* 0x000e620000000a00 */
[----:B------:R-:W0:Y:S01]  /*0030*/  LDCU UR6, c[0x0][0x360] ;  /* 0x00006c00ff0677ac */ /* 0x000e220008000800 */
[----:B------:R-:W0:Y:S01]  /*0040*/  S2R R0, SR_TID.X ;  /* 0x0000000000007919 */ /* 0x000e220000002100 */
[----:B------:R-:W2:Y:S05]  /*0050*/  LDCU.64 UR4, c[0x0][0x358] ;  /* 0x00006b00ff0477ac */ /* 0x000eaa0008000a00 */
[----:B------:R-:W3:Y:S08]  /*0060*/  LDC.64 R4, c[0x0][0x388] ;  /* 0x0000e200ff047b82 */ /* 0x000ef00000000a00 */
[----:B------:R-:W4:Y:S01]  /*0070*/  LDC.64 R6, c[0x0][0x390] ;  /* 0x0000e400ff067b82 */ /* 0x000f220000000a00 */
[----:B0-----:R-:W-:-:S04]  /*0080*/  IMAD R9, R9, UR6, R0 ;  /* 0x0000000609097c24 */ /* 0x001fc8000f8e0200 */
[----:B-1----:R-:W-:-:S04]  /*0090*/  IMAD.WIDE.U32 R2, R9, 0x4, R2 ;  /* 0x0000000409027825 */ /* 0x002fc800078e0002 */
[C---:B---3--:R-:W-:Y:S02]  /*00a0*/  IMAD.WIDE.U32 R4, R9.reuse, 0x4, R4 ;  /* 0x0000000409047825 */ /* 0x048fe400078e0004 */
[----:B--2---:R-:W2:Y:S04]  /*00b0*/  LDG.E R2, desc[UR4][R2.64] ;  /* 0x0000000402027981 */ /* 0x004ea8000c1e1900 */
[----:B------:R-:W2:Y:S01]  /*00c0*/  LDG.E R5, desc[UR4][R4.64] ;  /* 0x0000000404057981 */ /* 0x000ea2000c1e1900 */
[----:B----4-:R-:W-:Y:S01]  /*00d0*/  IMAD.WIDE.U32 R6, R9, 0x4, R6 ;  /* 0x0000000409067825 */ /* 0x010fe200078e0006 */
[----:B--2---:R-:W-:-:S05]  /*00e0*/  IADD3 R9, PT, PT, R2, R5, RZ ;  /* 0x0000000502097210 */ /* 0x004fca0007ffe0ff */
[----:B------:R-:W-:Y:S01]  /*00f0*/  STG.E desc[UR4][R6.64], R9 ;  /* 0x0000000906007986 */ /* 0x000fe2000c101904 */
[----:B------:R-:W-:Y:S05]  /*0100*/  EXIT ;  /* 0x000000000000794d */ /* 0x000fea0003800000 */
.L_x_0:
[----:B------:R-:W-:-:S00]  /*0110*/  BRA `(.L_x_0) ;  /* 0xfffffffc00fc7947 */ /* 0x000fc0000383ffff */
[----:B------:R-:W-:-:S00]  /*0120*/  NOP ;  /* 0x0000000000007918 */ /* 0x000fc00000000000 */
        /* <DEDUP_REMOVED lines=13> */
.L_x_1:


//--------------------- .nv.shared.reserved.0     --------------------------
	.section	.nv.shared.reserved.0,"aw",@nobits
	.weak		__nv_reservedSMEM_offset_0_alias
	.size		__nv_reservedSMEM_offset_0_alias, 0, 64
	.other		__nv_reservedSMEM_offset_0_alias,@"STO_CUDA_RESERVED_SHARED STV_DEFAULT"
__nv_reservedSMEM_offset_0_alias:
	.zero		0
	.zero		64


//--------------------- .nv.constant0._Z9addKernelPiS_S_ --------------------------
	.section	.nv.constant0._Z9addKernelPiS_S_,"a",@progbits
	.sectionflags	@""
	.align	4
.nv.constant0._Z9addKernelPiS_S_:
	.zero		920


//--------------------- SYMBOLS --------------------------

	.type		.nv.reservedSmem.offset0,@object
	.size		.nv.reservedSmem.offset0,0x4
